	.headerflags	@"EF_CUDA_TEXMODE_UNIFIED EF_CUDA_64BIT_ADDRESS EF_CUDA_ACCELERATORS EF_CUDA_SM90 EF_CUDA_VIRTUAL_SM(EF_CUDA_SM90)"
	.elftype	@"ET_EXEC"


//--------------------- .nv.info                  --------------------------
	.section	.nv.info,"",@"SHT_CUDA_INFO"
	.align	4


	//----- nvinfo : EIATTR_REGCOUNT
	.align		4
        /*0000*/ 	.byte	0x04, 0x2f
        /*0002*/ 	.short	(.L_3 - .L_2)
	.align		4
.L_2:
        /*0004*/ 	.word	index@(triton_poi_fused__native_batch_norm_legit_no_training_relu_33)
        /*0008*/ 	.word	0x00000026


	//----- nvinfo : EIATTR_MIN_STACK_SIZE
	.align		4
.L_3:
        /*000c*/ 	.byte	0x04, 0x12
        /*000e*/ 	.short	(.L_5 - .L_4)
	.align		4
.L_4:
        /*0010*/ 	.word	index@(triton_poi_fused__native_batch_norm_legit_no_training_relu_33)
        /*0014*/ 	.word	0x00000000


	//----- nvinfo : EIATTR_FRAME_SIZE
	.align		4
.L_5:
        /*0018*/ 	.byte	0x04, 0x11
        /*001a*/ 	.short	(.L_7 - .L_6)
	.align		4
.L_6:
        /*001c*/ 	.word	index@(triton_poi_fused__native_batch_norm_legit_no_training_relu_33)
        /*0020*/ 	.word	0x00000000


	//----- nvinfo : EIATTR_MIN_STACK_SIZE
	.align		4
.L_7:
        /*0024*/ 	.byte	0x04, 0x12
        /*0026*/ 	.short	(.L_9 - .L_8)
	.align		4
.L_8:
        /*0028*/ 	.word	index@(triton_poi_fused__native_batch_norm_legit_no_training_relu_33)
        /*002c*/ 	.word	0x00000000
.L_9:


//--------------------- .nv.info.triton_poi_fused__native_batch_norm_legit_no_training_relu_33 --------------------------
	.section	.nv.info.triton_poi_fused__native_batch_norm_legit_no_training_relu_33,"",@"SHT_CUDA_INFO"
	.sectionflags	@""
	.align	4


	//----- nvinfo : EIATTR_CUDA_API_VERSION
	.align		4
        /*0000*/ 	.byte	0x04, 0x37
        /*0002*/ 	.short	(.L_11 - .L_10)
.L_10:
        /*0004*/ 	.word	0x0000007c


	//----- nvinfo : EIATTR_KPARAM_INFO
	.align		4
.L_11:
        /*0008*/ 	.byte	0x04, 0x17
        /*000a*/ 	.short	(.L_13 - .L_12)
.L_12:
        /*000c*/ 	.word	0x00000000
        /*0010*/ 	.short	0x0005
        /*0012*/ 	.short	0x0028
        /*0014*/ 	.byte	0x00, 0xf0, 0x11, 0x00


	//----- nvinfo : EIATTR_KPARAM_INFO
	.align		4
.L_13:
        /*0018*/ 	.byte	0x04, 0x17
        /*001a*/ 	.short	(.L_15 - .L_14)
.L_14:
        /*001c*/ 	.word	0x00000000
        /*0020*/ 	.short	0x0004
        /*0022*/ 	.short	0x0020
        /*0024*/ 	.byte	0x00, 0xf4, 0x21, 0x00


	//----- nvinfo : EIATTR_KPARAM_INFO
	.align		4
.L_15:
        /*0028*/ 	.byte	0x04, 0x17
        /*002a*/ 	.short	(.L_17 - .L_16)
.L_16:
        /*002c*/ 	.word	0x00000000
        /*0030*/ 	.short	0x0003
        /*0032*/ 	.short	0x0018
        /*0034*/ 	.byte	0x00, 0xf4, 0x21, 0x00


	//----- nvinfo : EIATTR_KPARAM_INFO
	.align		4
.L_17:
        /*0038*/ 	.byte	0x04, 0x17
        /*003a*/ 	.short	(.L_19 - .L_18)
.L_18:
        /*003c*/ 	.word	0x00000000
        /*0040*/ 	.short	0x0002
        /*0042*/ 	.short	0x0010
        /*0044*/ 	.byte	0x00, 0xf4, 0x21, 0x00


	//----- nvinfo : EIATTR_KPARAM_INFO
	.align		4
.L_19:
        /*0048*/ 	.byte	0x04, 0x17
        /*004a*/ 	.short	(.L_21 - .L_20)
.L_20:
        /*004c*/ 	.word	0x00000000
        /*0050*/ 	.short	0x0001
        /*0052*/ 	.short	0x0008
        /*0054*/ 	.byte	0x00, 0xf4, 0x21, 0x00


	//----- nvinfo : EIATTR_KPARAM_INFO
	.align		4
.L_21:
        /*0058*/ 	.byte	0x04, 0x17
        /*005a*/ 	.short	(.L_23 - .L_22)
.L_22:
        /*005c*/ 	.word	0x00000000
        /*0060*/ 	.short	0x0000
        /*0062*/ 	.short	0x0000
        /*0064*/ 	.byte	0x00, 0xf4, 0x21, 0x00


	//----- nvinfo : EIATTR_SPARSE_MMA_MASK
	.align		4
.L_23:
        /*0068*/ 	.byte	0x03, 0x50
        /*006a*/ 	.short	0x0000


	//----- nvinfo : EIATTR_MAXREG_COUNT
	.align		4
        /*006c*/ 	.byte	0x03, 0x1b
        /*006e*/ 	.short	0x00ff


	//----- nvinfo : EIATTR_EXIT_INSTR_OFFSETS
	.align		4
        /*0070*/ 	.byte	0x04, 0x1c
        /*0072*/ 	.short	(.L_25 - .L_24)


	//   ....[0]....
.L_24:
        /*0074*/ 	.word	0x00000b80


	//   ....[1]....
        /*0078*/ 	.word	0x00000ba0


	//----- nvinfo : EIATTR_REQNTID
	.align		4
.L_25:
        /*007c*/ 	.byte	0x04, 0x10
        /*007e*/ 	.short	(.L_27 - .L_26)
.L_26:
        /*0080*/ 	.word	0x00000080
        /*0084*/ 	.word	0x00000001
        /*0088*/ 	.word	0x00000001


	//----- nvinfo : EIATTR_CBANK_PARAM_SIZE
	.align		4
.L_27:
        /*008c*/ 	.byte	0x03, 0x19
        /*008e*/ 	.short	0x002c


	//----- nvinfo : EIATTR_PARAM_CBANK
	.align		4
        /*0090*/ 	.byte	0x04, 0x0a
        /*0092*/ 	.short	(.L_29 - .L_28)
	.align		4
.L_28:
        /*0094*/ 	.word	index@(.nv.constant0.triton_poi_fused__native_batch_norm_legit_no_training_relu_33)
        /*0098*/ 	.short	0x0210
        /*009a*/ 	.short	0x002c


	//----- nvinfo : EIATTR_SW_WAR
	.align		4
.L_29:
        /*009c*/ 	.byte	0x04, 0x36
        /*009e*/ 	.short	(.L_31 - .L_30)
.L_30:
        /*00a0*/ 	.word	0x00000008
.L_31:


//--------------------- .nv.callgraph             --------------------------
	.section	.nv.callgraph,"",@"SHT_CUDA_CALLGRAPH"
	.align	4
	.sectionentsize	8
	.align		4
        /*0000*/ 	.word	0x00000000
	.align		4
        /*0004*/ 	.word	0xffffffff
	.align		4
        /*0008*/ 	.word	0x00000000
	.align		4
        /*000c*/ 	.word	0xfffffffe
	.align		4
        /*0010*/ 	.word	0x00000000
	.align		4
        /*0014*/ 	.word	0xfffffffd
	.align		4
        /*0018*/ 	.word	0x00000000
	.align		4
        /*001c*/ 	.word	0xfffffffc


//--------------------- .nv.constant4             --------------------------
	.section	.nv.constant4,"a",@progbits
	.align	8
	.align		8
.nv.constant4:
        /*0000*/ 	.dword	_$_str
	.align		8
        /*0008*/ 	.dword	_$_str_$_2


//--------------------- .text.triton_poi_fused__native_batch_norm_legit_no_training_relu_33 --------------------------
	.section	.text.triton_poi_fused__native_batch_norm_legit_no_training_relu_33,"ax",@progbits
	.align	128
        .global         triton_poi_fused__native_batch_norm_legit_no_training_relu_33
        .type           triton_poi_fused__native_batch_norm_legit_no_training_relu_33,@function
        .size           triton_poi_fused__native_batch_norm_legit_no_training_relu_33,(.L_x_1 - triton_poi_fused__native_batch_norm_legit_no_training_relu_33)
        .other          triton_poi_fused__native_batch_norm_legit_no_training_relu_33,@"STO_CUDA_ENTRY STV_DEFAULT"
triton_poi_fused__native_batch_norm_legit_no_training_relu_33:
.text.triton_poi_fused__native_batch_norm_legit_no_training_relu_33:
[----:B------:R-:W0:Y:S02]  /*0000*/  LDC R1, c[0x0][0x28] ;  /* 0x00000a00ff017b82 */ /* 0x000e240000000800 */
[----:B------:R-:W1:Y:S01]  /*0010*/  S2R R0, SR_TID.X ;  /* 0x0000000000007919 */ /* 0x000e620000002100 */
[----:B------:R-:W2:Y:S01]  /*0020*/  LDC.64 R2, c[0x0][0x220] ;  /* 0x00008800ff027b82 */ /* 0x000ea20000000a00 */
[----:B------:R-:W-:Y:S02]  /*0030*/  CS2R R12, SRZ ;  /* 0x00000000000c7805 */ /* 0x000fe4000001ff00 */
[----:B------:R-:W-:Y:S01]  /*0040*/  CS2R R14, SRZ ;  /* 0x00000000000e7805 */ /* 0x000fe2000001ff00 */
[----:B------:R-:W3:Y:S01]  /*0050*/  S2R R7, SR_CTAID.X ;  /* 0x0000000000077919 */ /* 0x000ee20000002500 */
[----:B------:R-:W-:Y:S01]  /*0060*/  ULDC.64 UR4, c[0x0][0x208] ;  /* 0x0000820000047ab9 */ /* 0x000fe20000000a00 */
[----:B------:R-:W-:Y:S02]  /*0070*/  CS2R R16, SRZ ;  /* 0x0000000000107805 */ /* 0x000fe4000001ff00 */
[----:B------:R-:W-:Y:S01]  /*0080*/  CS2R R18, SRZ ;  /* 0x0000000000127805 */ /* 0x000fe2000001ff00 */
[----:B------:R-:W4:Y:S08]  /*0090*/  LDC.64 R26, c[0x0][0x210] ;  /* 0x00008400ff1a7b82 */ /* 0x000f300000000a00 */
[----:B------:R-:W5:Y:S01]  /*00a0*/  LDC.64 R32, c[0x0][0x218] ;  /* 0x00008600ff207b82 */ /* 0x000f620000000a00 */
[----:B-1----:R-:W-:-:S04]  /*00b0*/  SHF.L.U32 R0, R0, 0x2, RZ ;  /* 0x0000000200007819 */ /* 0x002fc800000006ff */
[----:B------:R-:W-:-:S04]  /*00c0*/  LOP3.LUT R0, R0, 0x1fc, RZ, 0xc0, !PT ;  /* 0x000001fc00007812 */ /* 0x000fc800078ec0ff */
[----:B---3--:R-:W-:-:S04]  /*00d0*/  LEA R7, R7, R0, 0xa ;  /* 0x0000000007077211 */ /* 0x008fc800078e50ff */
[C---:B------:R-:W-:Y:S01]  /*00e0*/  ISETP.GE.AND P1, PT, R7.reuse, 0x2d280, PT ;  /* 0x0002d2800700780c */ /* 0x040fe20003f26270 */
[----:B------:R-:W-:Y:S01]  /*00f0*/  IMAD.HI R0, R7, 0x66666667, RZ ;  /* 0x6666666707007827 */ /* 0x000fe200078e02ff */
[----:B------:R-:W-:-:S04]  /*0100*/  IADD3 R24, R7, 0x200, RZ ;  /* 0x0000020007187810 */ /* 0x000fc80007ffe0ff */
[----:B------:R-:W-:-:S04]  /*0110*/  SHF.R.U32.HI R5, RZ, 0x1f, R0 ;  /* 0x0000001fff057819 */ /* 0x000fc80000011600 */
[----:B------:R-:W-:Y:S01]  /*0120*/  LEA.HI.SX32 R22, R0, R5, 0x1a ;  /* 0x0000000500167211 */ /* 0x000fe200078fd2ff */
[----:B------:R-:W-:-:S04]  /*0130*/  IMAD.HI R0, R24, 0x66666667, RZ ;  /* 0x6666666718007827 */ /* 0x000fc800078e02ff */
[----:B------:R-:W-:-:S04]  /*0140*/  IMAD R22, R22, -0xa0, R7 ;  /* 0xffffff6016167824 */ /* 0x000fc800078e0207 */
[----:B--2---:R-:W-:-:S05]  /*0150*/  IMAD.WIDE R4, R22, 0x4, R2 ;  /* 0x0000000416047825 */ /* 0x004fca00078e0202 */
[----:B------:R1:W2:Y:S01]  /*0160*/  @!P1 LDG.E.EL.128 R12, desc[UR4][R4.64] ;  /* 0x00000004040c9981 */ /* 0x0002a2000c2e1d00 */
[----:B------:R-:W-:Y:S02]  /*0170*/  SHF.R.U32.HI R9, RZ, 0x1f, R0 ;  /* 0x0000001fff097819 */ /* 0x000fe40000011600 */
[----:B------:R-:W-:Y:S02]  /*0180*/  ISETP.GE.AND P0, PT, R24, 0x2d280, PT ;  /* 0x0002d2801800780c */ /* 0x000fe40003f06270 */
[----:B------:R-:W-:-:S05]  /*0190*/  LEA.HI.SX32 R9, R0, R9, 0x1a ;  /* 0x0000000900097211 */ /* 0x000fca00078fd2ff */
[----:B------:R-:W-:-:S04]  /*01a0*/  IMAD R24, R9, -0xa0, R24 ;  /* 0xffffff6009187824 */ /* 0x000fc800078e0218 */
[----:B------:R-:W-:-:S05]  /*01b0*/  IMAD.WIDE R2, R24, 0x4, R2 ;  /* 0x0000000418027825 */ /* 0x000fca00078e0202 */
[----:B------:R3:W3:Y:S01]  /*01c0*/  @!P0 LDG.E.EL.128 R16, desc[UR4][R2.64] ;  /* 0x0000000402108981 */ /* 0x0006e2000c2e1d00 */
[----:B------:R-:W-:Y:S01]  /*01d0*/  HFMA2.MMA R0, -RZ, RZ, 1.625, 0 ;  /* 0x3e800000ff007435 */ /* 0x000fe200000001ff */
[----:B----4-:R-:W-:Y:S01]  /*01e0*/  IMAD.WIDE R26, R7, 0x4, R26 ;  /* 0x00000004071a7825 */ /* 0x010fe200078e021a */
[----:B-1----:R-:W-:Y:S02]  /*01f0*/  CS2R R4, SRZ ;  /* 0x0000000000047805 */ /* 0x002fe4000001ff00 */
[----:B------:R-:W-:Y:S02]  /*0200*/  CS2R R6, SRZ ;  /* 0x0000000000067805 */ /* 0x000fe4000001ff00 */
[----:B------:R-:W-:Y:S01]  /*0210*/  CS2R R8, SRZ ;  /* 0x0000000000087805 */ /* 0x000fe2000001ff00 */
[----:B-----5:R-:W-:Y:S01]  /*0220*/  IMAD.WIDE R20, R24, 0x4, R32 ;  /* 0x0000000418147825 */ /* 0x020fe200078e0220 */
[----:B------:R-:W-:-:S04]  /*0230*/  CS2R R10, SRZ ;  /* 0x00000000000a7805 */ /* 0x000fc8000001ff00 */
[----:B------:R1:W4:Y:S04]  /*0240*/  @!P0 LDG.E.EL.128 R4, desc[UR4][R20.64] ;  /* 0x0000000414048981 */ /* 0x000328000c2e1d00 */
[----:B------:R-:W4:Y:S01]  /*0250*/  @!P0 LDG.E.128 R8, desc[UR4][R26.64+0x800] ;  /* 0x000800041a088981 */ /* 0x000f22000c1e1d00 */
[----:B------:R-:W-:-:S04]  /*0260*/  IMAD.WIDE R32, R22, 0x4, R32 ;  /* 0x0000000416207825 */ /* 0x000fc800078e0220 */
[----:B--2---:R-:W-:Y:S01]  /*0270*/  FADD R12, R12, 0.0010000000474974513054 ;  /* 0x3a83126f0c0c7421 */ /* 0x004fe20000000000 */
[----:B---3--:R-:W-:Y:S01]  /*0280*/  FADD R3, R13, 0.0010000000474974513054 ;  /* 0x3a83126f0d037421 */ /* 0x008fe20000000000 */
[----:B------:R-:W-:Y:S01]  /*0290*/  FADD R13, R14, 0.0010000000474974513054 ;  /* 0x3a83126f0e0d7421 */ /* 0x000fe20000000000 */
[----:B------:R-:W-:Y:S01]  /*02a0*/  FADD R14, R15, 0.0010000000474974513054 ;  /* 0x3a83126f0f0e7421 */ /* 0x000fe20000000000 */
[----:B------:R-:W2:Y:S08]  /*02b0*/  MUFU.SQRT R2, R12 ;  /* 0x0000000c00027308 */ /* 0x000eb00000002000 */
[----:B------:R-:W3:Y:S01]  /*02c0*/  MUFU.SQRT R13, R13 ;  /* 0x0000000d000d7308 */ /* 0x000ee20000002000 */
[----:B--2---:R-:W-:-:S07]  /*02d0*/  FSETP.GT.AND P5, PT, R2, 8.50705917302346158658e+37, PT ;  /* 0x7e8000000200780b */ /* 0x004fce0003fa4000 */
[----:B------:R-:W2:Y:S01]  /*02e0*/  MUFU.SQRT R3, R3 ;  /* 0x0000000300037308 */ /* 0x000ea20000002000 */
[----:B------:R-:W-:Y:S01]  /*02f0*/  FADD R16, R16, 0.0010000000474974513054 ;  /* 0x3a83126f10107421 */ /* 0x000fe20000000000 */
[----:B------:R-:W-:Y:S01]  /*0300*/  FSETP.GEU.AND P2, PT, R2, 1.175494350822287508e-38, PT ;  /* 0x008000000200780b */ /* 0x000fe20003f4e000 */
[----:B------:R-:W-:Y:S01]  /*0310*/  FADD R17, R17, 0.0010000000474974513054 ;  /* 0x3a83126f11117421 */ /* 0x000fe20000000000 */
[----:B-1----:R-:W-:Y:S01]  /*0320*/  FSEL R20, R0, 1, P5 ;  /* 0x3f80000000147808 */ /* 0x002fe20002800000 */
[----:B------:R-:W-:Y:S01]  /*0330*/  FADD R18, R18, 0.0010000000474974513054 ;  /* 0x3a83126f12127421 */ /* 0x000fe20000000000 */
[----:B------:R-:W-:Y:S01]  /*0340*/  FADD R19, R19, 0.0010000000474974513054 ;  /* 0x3a83126f13137421 */ /* 0x000fe20000000000 */
[C---:B---3--:R-:W-:Y:S01]  /*0350*/  FSETP.GT.AND P6, PT, R13.reuse, 8.50705917302346158658e+37, PT ;  /* 0x7e8000000d00780b */ /* 0x048fe20003fc4000 */
[----:B------:R-:W1:Y:S03]  /*0360*/  MUFU.SQRT R14, R14 ;  /* 0x0000000e000e7308 */ /* 0x000e660000002000 */
[----:B------:R-:W-:Y:S01]  /*0370*/  FSEL R21, R0, 1, P6 ;  /* 0x3f80000000157808 */ /* 0x000fe20003000000 */
[----:B------:R-:W-:Y:S01]  /*0380*/  @P5 FMUL R2, R2, 0.25 ;  /* 0x3e80000002025820 */ /* 0x000fe20000400000 */
[----:B------:R-:W-:Y:S01]  /*0390*/  FSETP.GEU.AND P5, PT, R13, 1.175494350822287508e-38, PT ;  /* 0x008000000d00780b */ /* 0x000fe20003fae000 */
[----:B----4-:R-:W-:Y:S01]  /*03a0*/  FADD R7, -R7, R11 ;  /* 0x0000000b07077221 */ /* 0x010fe20000000100 */
[C---:B--2---:R-:W-:Y:S01]  /*03b0*/  FSETP.GT.AND P3, PT, R3.reuse, 8.50705917302346158658e+37, PT ;  /* 0x7e8000000300780b */ /* 0x044fe20003f64000 */
[----:B------:R-:W2:Y:S01]  /*03c0*/  MUFU.SQRT R15, R16 ;  /* 0x00000010000f7308 */ /* 0x000ea20000002000 */
[----:B------:R-:W-:Y:S01]  /*03d0*/  FSETP.GEU.AND P4, PT, R3, 1.175494350822287508e-38, PT ;  /* 0x008000000300780b */ /* 0x000fe20003f8e000 */
[----:B------:R-:W-:Y:S01]  /*03e0*/  @!P2 FMUL R2, R2, 16777216 ;  /* 0x4b8000000202a820 */ /* 0x000fe20000400000 */
[----:B------:R-:W-:Y:S01]  /*03f0*/  @!P2 FMUL R20, R20, 16777216 ;  /* 0x4b8000001414a820 */ /* 0x000fe20000400000 */
[----:B------:R-:W-:Y:S01]  /*0400*/  @P6 FMUL R13, R13, 0.25 ;  /* 0x3e8000000d0d6820 */ /* 0x000fe20000400000 */
[----:B-1----:R-:W-:-:S03]  /*0410*/  FSETP.GT.AND P2, PT, R14, 8.50705917302346158658e+37, PT ;  /* 0x7e8000000e00780b */ /* 0x002fc60003f44000 */
[----:B------:R1:W3:Y:S02]  /*0420*/  MUFU.SQRT R12, R17 ;  /* 0x00000011000c7308 */ /* 0x0002e40000002000 */
[----:B------:R-:W-:Y:S01]  /*0430*/  @!P5 FMUL R13, R13, 16777216 ;  /* 0x4b8000000d0dd820 */ /* 0x000fe20000400000 */
[----:B------:R-:W-:Y:S01]  /*0440*/  @!P5 FMUL R21, R21, 16777216 ;  /* 0x4b8000001515d820 */ /* 0x000fe20000400000 */
[----:B------:R-:W-:Y:S01]  /*0450*/  @P3 FMUL R3, R3, 0.25 ;  /* 0x3e80000003033820 */ /* 0x000fe20000400000 */
[C---:B------:R-:W-:Y:S02]  /*0460*/  FSEL R29, R0.reuse, 1, P2 ;  /* 0x3f800000001d7808 */ /* 0x040fe40001000000 */
[----:B--2---:R-:W-:Y:S01]  /*0470*/  FSETP.GT.AND P5, PT, R15, 8.50705917302346158658e+37, PT ;  /* 0x7e8000000f00780b */ /* 0x004fe20003fa4000 */
[----:B------:R-:W2:Y:S01]  /*0480*/  MUFU.SQRT R23, R18 ;  /* 0x0000001200177308 */ /* 0x000ea20000002000 */
[----:B-1----:R-:W-:Y:S01]  /*0490*/  FSEL R17, R0, 1, P3 ;  /* 0x3f80000000117808 */ /* 0x002fe20001800000 */
[----:B------:R-:W-:Y:S01]  /*04a0*/  @!P4 FMUL R3, R3, 16777216 ;  /* 0x4b8000000303c820 */ /* 0x000fe20000400000 */
[C---:B------:R-:W-:Y:S01]  /*04b0*/  FSETP.GEU.AND P3, PT, R14.reuse, 1.175494350822287508e-38, PT ;  /* 0x008000000e00780b */ /* 0x040fe20003f6e000 */
[----:B------:R-:W-:-:S02]  /*04c0*/  @P2 FMUL R14, R14, 0.25 ;  /* 0x3e8000000e0e2820 */ /* 0x000fc40000400000 */
[----:B------:R-:W-:Y:S01]  /*04d0*/  @!P4 FMUL R17, R17, 16777216 ;  /* 0x4b8000001111c820 */ /* 0x000fe20000400000 */
[C---:B------:R-:W-:Y:S01]  /*04e0*/  FSETP.GEU.AND P4, PT, R15.reuse, 1.175494350822287508e-38, PT ;  /* 0x008000000f00780b */ /* 0x040fe20003f8e000 */
[----:B------:R-:W1:Y:S01]  /*04f0*/  MUFU.RCP R28, R13 ;  /* 0x0000000d001c7308 */ /* 0x000e620000001000 */
[C---:B---3--:R-:W-:Y:S02]  /*0500*/  FSETP.GT.AND P6, PT, R12.reuse, 8.50705917302346158658e+37, PT ;  /* 0x7e8000000c00780b */ /* 0x048fe40003fc4000 */
[----:B------:R-:W-:Y:S01]  /*0510*/  FSETP.GEU.AND P2, PT, R12, 1.175494350822287508e-38, PT ;  /* 0x008000000c00780b */ /* 0x000fe20003f4e000 */
[----:B------:R-:W-:-:S04]  /*0520*/  @P5 FMUL R15, R15, 0.25 ;  /* 0x3e8000000f0f5820 */ /* 0x000fc80000400000 */
[----:B------:R-:W3:Y:S01]  /*0530*/  MUFU.SQRT R13, R19 ;  /* 0x00000013000d7308 */ /* 0x000ee20000002000 */
[----:B------:R-:W-:Y:S01]  /*0540*/  @!P3 FMUL R14, R14, 16777216 ;  /* 0x4b8000000e0eb820 */ /* 0x000fe20000400000 */
[----:B------:R-:W-:Y:S01]  /*0550*/  @!P3 FMUL R29, R29, 16777216 ;  /* 0x4b8000001d1db820 */ /* 0x000fe20000400000 */
[----:B--2---:R-:W-:Y:S01]  /*0560*/  FSETP.GT.AND P3, PT, R23, 8.50705917302346158658e+37, PT ;  /* 0x7e8000001700780b */ /* 0x004fe20003f64000 */
[----:B------:R-:W-:Y:S02]  /*0570*/  @!P4 FMUL R15, R15, 16777216 ;  /* 0x4b8000000f0fc820 */ /* 0x000fe40000400000 */
[----:B------:R-:W-:Y:S01]  /*0580*/  @P6 FMUL R12, R12, 0.25 ;  /* 0x3e8000000c0c6820 */ /* 0x000fe20000400000 */
[----:B-1----:R-:W-:Y:S01]  /*0590*/  FMUL R28, R28, R21 ;  /* 0x000000151c1c7220 */ /* 0x002fe20000400000 */
[----:B------:R1:W2:Y:S02]  /*05a0*/  MUFU.RCP R25, R2 ;  /* 0x0000000200197308 */ /* 0x0002a40000001000 */
[----:B------:R-:W-:-:S06]  /*05b0*/  @!P2 FMUL R12, R12, 16777216 ;  /* 0x4b8000000c0ca820 */ /* 0x000fcc0000400000 */
[----:B------:R4:W5:Y:S01]  /*05c0*/  MUFU.RCP R30, R3 ;  /* 0x00000003001e7308 */ /* 0x0009620000001000 */
[----:B-1----:R-:W-:Y:S02]  /*05d0*/  FSEL R2, R0, 1, P5 ;  /* 0x3f80000000027808 */ /* 0x002fe40002800000 */
[C---:B------:R-:W-:Y:S01]  /*05e0*/  FSETP.GEU.AND P5, PT, R23.reuse, 1.175494350822287508e-38, PT ;  /* 0x008000001700780b */ /* 0x040fe20003fae000 */
[----:B------:R-:W-:Y:S02]  /*05f0*/  @P3 FMUL R23, R23, 0.25 ;  /* 0x3e80000017173820 */ /* 0x000fe40000400000 */
[----:B------:R-:W-:Y:S01]  /*0600*/  @!P4 FMUL R2, R2, 16777216 ;  /* 0x4b8000000202c820 */ /* 0x000fe20000400000 */
[----:B---3--:R-:W-:Y:S01]  /*0610*/  FSETP.GT.AND P4, PT, R13, 8.50705917302346158658e+37, PT ;  /* 0x7e8000000d00780b */ /* 0x008fe20003f84000 */
[----:B------:R-:W1:Y:S01]  /*0620*/  MUFU.RCP R14, R14 ;  /* 0x0000000e000e7308 */ /* 0x000e620000001000 */
[----:B----4-:R-:W-:Y:S01]  /*0630*/  FSEL R3, R0, 1, P6 ;  /* 0x3f80000000037808 */ /* 0x010fe20003000000 */
[----:B--2---:R-:W-:Y:S01]  /*0640*/  FMUL R25, R25, R20 ;  /* 0x0000001419197220 */ /* 0x004fe20000400000 */
[----:B------:R-:W-:-:S03]  /*0650*/  FSETP.GEU.AND P6, PT, R13, 1.175494350822287508e-38, PT ;  /* 0x008000000d00780b */ /* 0x000fc60003fce000 */
[----:B------:R-:W-:Y:S01]  /*0660*/  @!P2 FMUL R3, R3, 16777216 ;  /* 0x4b8000000303a820 */ /* 0x000fe20000400000 */
[----:B-----5:R-:W-:Y:S01]  /*0670*/  FMUL R30, R30, R17 ;  /* 0x000000111e1e7220 */ /* 0x020fe20000400000 */
[----:B------:R-:W2:Y:S01]  /*0680*/  MUFU.RCP R15, R15 ;  /* 0x0000000f000f7308 */ /* 0x000ea20000001000 */
[----:B------:R-:W-:-:S03]  /*0690*/  @!P5 FMUL R23, R23, 16777216 ;  /* 0x4b8000001717d820 */ /* 0x000fc60000400000 */
[----:B------:R-:W-:Y:S01]  /*06a0*/  @P4 FMUL R13, R13, 0.25 ;  /* 0x3e8000000d0d4820 */ /* 0x000fe20000400000 */
[----:B-1----:R-:W-:-:S03]  /*06b0*/  FMUL R29, R14, R29 ;  /* 0x0000001d0e1d7220 */ /* 0x002fc60000400000 */
[----:B------:R-:W-:Y:S01]  /*06c0*/  @!P6 FMUL R13, R13, 16777216 ;  /* 0x4b8000000d0de820 */ /* 0x000fe20000400000 */
[----:B------:R-:W1:Y:S01]  /*06d0*/  MUFU.RCP R12, R12 ;  /* 0x0000000c000c7308 */ /* 0x000e620000001000 */
[C---:B------:R-:W-:Y:S01]  /*06e0*/  FSEL R14, R0.reuse, 1, P3 ;  /* 0x3f800000000e7808 */ /* 0x040fe20001800000 */
[----:B--2---:R-:W-:Y:S01]  /*06f0*/  FMUL R2, R15, R2 ;  /* 0x000000020f027220 */ /* 0x004fe20000400000 */
[----:B------:R-:W-:-:S05]  /*0700*/  FSEL R15, R0, 1, P4 ;  /* 0x3f800000000f7808 */ /* 0x000fca0002000000 */
[----:B------:R-:W2:Y:S01]  /*0710*/  MUFU.RCP R23, R23 ;  /* 0x0000001700177308 */ /* 0x000ea20000001000 */
[----:B------:R-:W-:Y:S01]  /*0720*/  @!P5 FMUL R14, R14, 16777216 ;  /* 0x4b8000000e0ed820 */ /* 0x000fe20000400000 */
[----:B------:R-:W-:Y:S01]  /*0730*/  @!P6 FMUL R15, R15, 16777216 ;  /* 0x4b8000000f0fe820 */ /* 0x000fe20000400000 */
[----:B------:R-:W-:Y:S02]  /*0740*/  CS2R R16, SRZ ;  /* 0x0000000000107805 */ /* 0x000fe4000001ff00 */
[----:B------:R-:W-:Y:S01]  /*0750*/  CS2R R18, SRZ ;  /* 0x0000000000127805 */ /* 0x000fe2000001ff00 */
[----:B-1----:R-:W-:Y:S02]  /*0760*/  FMUL R0, R12, R3 ;  /* 0x000000030c007220 */ /* 0x002fe40000400000 */
[----:B------:R1:W3:Y:S01]  /*0770*/  MUFU.RCP R20, R13 ;  /* 0x0000000d00147308 */ /* 0x0002e20000001000 */
[----:B------:R-:W-:Y:S02]  /*0780*/  FADD R3, -R4, R8 ;  /* 0x0000000804037221 */ /* 0x000fe40000000100 */
[----:B------:R-:W4:Y:S01]  /*0790*/  @!P1 LDG.E.128 R16, desc[UR4][R26.64] ;  /* 0x000000041a109981 */ /* 0x000f22000c1e1d00 */
[----:B--2---:R-:W-:Y:S01]  /*07a0*/  FMUL R23, R23, R14 ;  /* 0x0000000e17177220 */ /* 0x004fe20000400000 */
[----:B-1----:R-:W-:Y:S01]  /*07b0*/  CS2R R12, SRZ ;  /* 0x00000000000c7805 */ /* 0x002fe2000001ff00 */
[----:B---3--:R-:W-:Y:S01]  /*07c0*/  FMUL R20, R20, R15 ;  /* 0x0000000f14147220 */ /* 0x008fe20000400000 */
[----:B------:R-:W-:-:S06]  /*07d0*/  CS2R R14, SRZ ;  /* 0x00000000000e7805 */ /* 0x000fcc000001ff00 */
[----:B------:R1:W4:Y:S01]  /*07e0*/  @!P1 LDG.E.EL.128 R12, desc[UR4][R32.64] ;  /* 0x00000004200c9981 */ /* 0x000322000c2e1d00 */
[----:B------:R-:W-:Y:S01]  /*07f0*/  FADD R21, -R5, R9 ;  /* 0x0000000905157221 */ /* 0x000fe20000000100 */
[----:B------:R-:W-:Y:S01]  /*0800*/  FADD R6, -R6, R10 ;  /* 0x0000000a06067221 */ /* 0x000fe20000000100 */
[----:B------:R-:W2:Y:S08]  /*0810*/  LDC.64 R8, c[0x0][0x228] ;  /* 0x00008a00ff087b82 */ /* 0x000eb00000000a00 */
[----:B------:R-:W3:Y:S01]  /*0820*/  LDC.64 R10, c[0x0][0x230] ;  /* 0x00008c00ff0a7b82 */ /* 0x000ee20000000a00 */
[----:B------:R-:W-:Y:S01]  /*0830*/  FMUL R20, R20, R7 ;  /* 0x0000000714147220 */ /* 0x000fe20000400000 */
[----:B------:R-:W-:Y:S01]  /*0840*/  FMUL R23, R23, R6 ;  /* 0x0000000617177220 */ /* 0x000fe20000400000 */
[----:B------:R-:W-:Y:S01]  /*0850*/  CS2R R6, SRZ ;  /* 0x0000000000067805 */ /* 0x000fe2000001ff00 */
[----:B---3--:R-:W-:-:S04]  /*0860*/  IMAD.WIDE R34, R22, 0x4, R10 ;  /* 0x0000000416227825 */ /* 0x008fc800078e020a */
[----:B-1----:R-:W-:Y:S01]  /*0870*/  IMAD.WIDE R32, R24, 0x4, R10 ;  /* 0x0000000418207825 */ /* 0x002fe200078e020a */
[----:B------:R-:W-:-:S03]  /*0880*/  CS2R R10, SRZ ;  /* 0x00000000000a7805 */ /* 0x000fc6000001ff00 */
[----:B----4-:R-:W-:Y:S01]  /*0890*/  FADD R4, -R15, R19 ;  /* 0x000000130f047221 */ /* 0x010fe20000000100 */
[----:B------:R-:W-:Y:S01]  /*08a0*/  FADD R5, -R14, R18 ;  /* 0x000000120e057221 */ /* 0x000fe20000000100 */
[----:B------:R-:W-:Y:S01]  /*08b0*/  FADD R17, -R13, R17 ;  /* 0x000000110d117221 */ /* 0x000fe20000000100 */
[----:B------:R-:W-:Y:S01]  /*08c0*/  FADD R12, -R12, R16 ;  /* 0x000000100c0c7221 */ /* 0x000fe20000000100 */
[----:B------:R-:W-:Y:S01]  /*08d0*/  FMUL R16, R29, R4 ;  /* 0x000000041d107220 */ /* 0x000fe20000400000 */
[----:B------:R-:W-:Y:S01]  /*08e0*/  FMUL R13, R28, R5 ;  /* 0x000000051c0d7220 */ /* 0x000fe20000400000 */
[----:B--2---:R-:W-:Y:S01]  /*08f0*/  IMAD.WIDE R18, R22, 0x4, R8 ;  /* 0x0000000416127825 */ /* 0x004fe200078e0208 */
[----:B------:R-:W-:-:S03]  /*0900*/  CS2R R4, SRZ ;  /* 0x0000000000047805 */ /* 0x000fc6000001ff00 */
[----:B------:R-:W-:Y:S01]  /*0910*/  IMAD.WIDE R28, R24, 0x4, R8 ;  /* 0x00000004181c7825 */ /* 0x000fe200078e0208 */
[----:B------:R-:W-:Y:S02]  /*0920*/  CS2R R8, SRZ ;  /* 0x0000000000087805 */ /* 0x000fe4000001ff00 */
[----:B------:R1:W2:Y:S04]  /*0930*/  @!P1 LDG.E.EL.128 R4, desc[UR4][R18.64] ;  /* 0x0000000412049981 */ /* 0x0002a8000c2e1d00 */
[----:B------:R-:W2:Y:S01]  /*0940*/  @!P1 LDG.E.EL.128 R8, desc[UR4][R34.64] ;  /* 0x0000000422089981 */ /* 0x000ea2000c2e1d00 */
[----:B------:R-:W-:Y:S01]  /*0950*/  FMUL R30, R30, R17 ;  /* 0x000000111e1e7220 */ /* 0x000fe20000400000 */
[----:B------:R-:W-:Y:S01]  /*0960*/  FMUL R25, R25, R12 ;  /* 0x0000000c19197220 */ /* 0x000fe20000400000 */
[----:B------:R-:W-:-:S02]  /*0970*/  CS2R R14, SRZ ;  /* 0x00000000000e7805 */ /* 0x000fc4000001ff00 */
[----:B-1----:R-:W-:Y:S01]  /*0980*/  CS2R R18, SRZ ;  /* 0x0000000000127805 */ /* 0x002fe2000001ff00 */
[----:B--2---:R-:W-:Y:S01]  /*0990*/  FFMA R6, R13, R6, R10 ;  /* 0x000000060d067223 */ /* 0x004fe2000000000a */
[----:B------:R-:W-:Y:S01]  /*09a0*/  FFMA R7, R16, R7, R11 ;  /* 0x0000000710077223 */ /* 0x000fe2000000000b */
[----:B------:R-:W-:Y:S02]  /*09b0*/  CS2R R12, SRZ ;  /* 0x00000000000c7805 */ /* 0x000fe4000001ff00 */
[----:B------:R-:W-:-:S04]  /*09c0*/  CS2R R16, SRZ ;  /* 0x0000000000107805 */ /* 0x000fc8000001ff00 */
[----:B------:R-:W2:Y:S04]  /*09d0*/  @!P0 LDG.E.EL.128 R12, desc[UR4][R28.64] ;  /* 0x000000041c0c8981 */ /* 0x000ea8000c2e1d00 */
[----:B------:R-:W2:Y:S01]  /*09e0*/  @!P0 LDG.E.EL.128 R16, desc[UR4][R32.64] ;  /* 0x0000000420108981 */ /* 0x000ea2000c2e1d00 */
[----:B------:R-:W-:Y:S01]  /*09f0*/  FFMA R5, R30, R5, R9 ;  /* 0x000000051e057223 */ /* 0x000fe20000000009 */
[----:B------:R-:W-:Y:S01]  /*0a00*/  FFMA R4, R25, R4, R8 ;  /* 0x0000000419047223 */ /* 0x000fe20000000008 */
[----:B------:R-:W-:Y:S01]  /*0a10*/  FSETP.GEU.AND P2, PT, R7, RZ, PT ;  /* 0x000000ff0700720b */ /* 0x000fe20003f4e000 */
[----:B------:R-:W-:Y:S01]  /*0a20*/  FMUL R0, R0, R21 ;  /* 0x0000001500007220 */ /* 0x000fe20000400000 */
[----:B------:R-:W-:Y:S01]  /*0a30*/  FSETP.GEU.AND P3, PT, R6, RZ, PT ;  /* 0x000000ff0600720b */ /* 0x000fe20003f6e000 */
[----:B------:R-:W-:Y:S01]  /*0a40*/  FMUL R3, R2, R3 ;  /* 0x0000000302037220 */ /* 0x000fe20000400000 */
[----:B------:R-:W-:-:S02]  /*0a50*/  FSETP.GEU.AND P4, PT, R5, RZ, PT ;  /* 0x000000ff0500720b */ /* 0x000fc40003f8e000 */
[----:B------:R-:W-:Y:S02]  /*0a60*/  FSETP.GEU.AND P5, PT, R4, RZ, PT ;  /* 0x000000ff0400720b */ /* 0x000fe40003fae000 */
[----:B------:R-:W-:Y:S02]  /*0a70*/  SEL R7, R7, RZ, P2 ;  /* 0x000000ff07077207 */ /* 0x000fe40001000000 */
[----:B------:R-:W-:Y:S02]  /*0a80*/  SEL R6, R6, RZ, P3 ;  /* 0x000000ff06067207 */ /* 0x000fe40001800000 */
[----:B------:R-:W-:Y:S02]  /*0a90*/  SEL R5, R5, RZ, P4 ;  /* 0x000000ff05057207 */ /* 0x000fe40002000000 */
[----:B------:R-:W-:-:S05]  /*0aa0*/  SEL R4, R4, RZ, P5 ;  /* 0x000000ff04047207 */ /* 0x000fca0002800000 */
[----:B------:R1:W-:Y:S01]  /*0ab0*/  @!P1 STG.E.128 desc[UR4][R26.64], R4 ;  /* 0x000000041a009986 */ /* 0x0003e2000c101d04 */
[----:B--2---:R-:W-:Y:S01]  /*0ac0*/  FFMA R15, R20, R15, R19 ;  /* 0x0000000f140f7223 */ /* 0x004fe20000000013 */
[----:B------:R-:W-:Y:S01]  /*0ad0*/  FFMA R14, R23, R14, R18 ;  /* 0x0000000e170e7223 */ /* 0x000fe20000000012 */
[----:B------:R-:W-:Y:S01]  /*0ae0*/  FFMA R0, R0, R13, R17 ;  /* 0x0000000d00007223 */ /* 0x000fe20000000011 */
[----:B------:R-:W-:Y:S02]  /*0af0*/  FFMA R3, R3, R12, R16 ;  /* 0x0000000c03037223 */ /* 0x000fe40000000010 */
[----:B------:R-:W-:Y:S02]  /*0b00*/  FSETP.GEU.AND P1, PT, R15, RZ, PT ;  /* 0x000000ff0f00720b */ /* 0x000fe40003f2e000 */
[----:B------:R-:W-:Y:S02]  /*0b10*/  FSETP.GEU.AND P2, PT, R14, RZ, PT ;  /* 0x000000ff0e00720b */ /* 0x000fe40003f4e000 */
[----:B------:R-:W-:-:S02]  /*0b20*/  FSETP.GEU.AND P3, PT, R0, RZ, PT ;  /* 0x000000ff0000720b */ /* 0x000fc40003f6e000 */
[----:B------:R-:W-:Y:S02]  /*0b30*/  FSETP.GEU.AND P4, PT, R3, RZ, PT ;  /* 0x000000ff0300720b */ /* 0x000fe40003f8e000 */
[----:B------:R-:W-:Y:S02]  /*0b40*/  SEL R15, R15, RZ, P1 ;  /* 0x000000ff0f0f7207 */ /* 0x000fe40000800000 */
[----:B------:R-:W-:Y:S02]  /*0b50*/  SEL R14, R14, RZ, P2 ;  /* 0x000000ff0e0e7207 */ /* 0x000fe40001000000 */
[----:B------:R-:W-:Y:S02]  /*0b60*/  SEL R13, R0, RZ, P3 ;  /* 0x000000ff000d7207 */ /* 0x000fe40001800000 */
[----:B------:R-:W-:Y:S01]  /*0b70*/  SEL R12, R3, RZ, P4 ;  /* 0x000000ff030c7207 */ /* 0x000fe20002000000 */
[----:B-1----:R-:W-:Y:S06]  /*0b80*/  @P0 EXIT ;  /* 0x000000000000094d */ /* 0x002fec0003800000 */
[----:B------:R-:W-:Y:S01]  /*0b90*/  STG.E.128 desc[UR4][R26.64+0x800], R12 ;  /* 0x0008000c1a007986 */ /* 0x000fe2000c101d04 */
[----:B------:R-:W-:Y:S05]  /*0ba0*/  EXIT ;  /* 0x000000000000794d */ /* 0x000fea0003800000 */
.L_x_0:
[----:B------:R-:W-:-:S00]  /*0bb0*/  BRA `(.L_x_0) ;  /* 0xfffffffc00fc7947 */ /* 0x000fc0000383ffff */
[----:B------:R-:W-:-:S00]  /*0bc0*/  NOP ;  /* 0x0000000000007918 */ /* 0x000fc00000000000 */
        /* <DEDUP_REMOVED lines=11> */
.L_x_1:


//--------------------- .nv.global.init           --------------------------
	.section	.nv.global.init,"aw",@progbits
.nv.global.init:
	.type		_$_str,@object
	.size		_$_str,(_$_str_$_2 - _$_str)
_$_str:
        /*0000*/ 	.byte	0x5f, 0x5f, 0x43, 0x55, 0x44, 0x41, 0x5f, 0x46, 0x54, 0x5a, 0x00
	.type		_$_str_$_2,@object
	.size		_$_str_$_2,(.L_1 - _$_str_$_2)
_$_str_$_2:
        /*000b*/ 	.byte	0x5f, 0x5f, 0x43, 0x55, 0x44, 0x41, 0x5f, 0x50, 0x52, 0x45, 0x43, 0x5f, 0x53, 0x51, 0x52, 0x54
        /*001b*/ 	.byte	0x00
.L_1:


//--------------------- .nv.constant0.triton_poi_fused__native_batch_norm_legit_no_training_relu_33 --------------------------
	.section	.nv.constant0.triton_poi_fused__native_batch_norm_legit_no_training_relu_33,"a",@progbits
	.sectionflags	@""
	.align	4
.nv.constant0.triton_poi_fused__native_batch_norm_legit_no_training_relu_33:
	.zero		572
